	.headerflags	@"EF_CUDA_TEXMODE_UNIFIED EF_CUDA_64BIT_ADDRESS EF_CUDA_ACCELERATORS EF_CUDA_SM90 EF_CUDA_VIRTUAL_SM(EF_CUDA_SM90)"
	.elftype	@"ET_EXEC"


//--------------------- .nv.info                  --------------------------
	.section	.nv.info,"",@"SHT_CUDA_INFO"
	.align	4


	//----- nvinfo : EIATTR_REGCOUNT
	.align		4
        /*0000*/ 	.byte	0x04, 0x2f
        /*0002*/ 	.short	(.L_1 - .L_0)
	.align		4
.L_0:
        /*0004*/ 	.word	index@(triton_poi_fused__softmax_0)
        /*0008*/ 	.word	0x00000018


	//----- nvinfo : EIATTR_MIN_STACK_SIZE
	.align		4
.L_1:
        /*000c*/ 	.byte	0x04, 0x12
        /*000e*/ 	.short	(.L_3 - .L_2)
	.align		4
.L_2:
        /*0010*/ 	.word	index@(triton_poi_fused__softmax_0)
        /*0014*/ 	.word	0x00000000


	//----- nvinfo : EIATTR_FRAME_SIZE
	.align		4
.L_3:
        /*0018*/ 	.byte	0x04, 0x11
        /*001a*/ 	.short	(.L_5 - .L_4)
	.align		4
.L_4:
        /*001c*/ 	.word	index@(triton_poi_fused__softmax_0)
        /*0020*/ 	.word	0x00000000


	//----- nvinfo : EIATTR_MIN_STACK_SIZE
	.align		4
.L_5:
        /*0024*/ 	.byte	0x04, 0x12
        /*0026*/ 	.short	(.L_7 - .L_6)
	.align		4
.L_6:
        /*0028*/ 	.word	index@(triton_poi_fused__softmax_0)
        /*002c*/ 	.word	0x00000000
.L_7:


//--------------------- .nv.info.triton_poi_fused__softmax_0 --------------------------
	.section	.nv.info.triton_poi_fused__softmax_0,"",@"SHT_CUDA_INFO"
	.sectionflags	@""
	.align	4


	//----- nvinfo : EIATTR_CUDA_API_VERSION
	.align		4
        /*0000*/ 	.byte	0x04, 0x37
        /*0002*/ 	.short	(.L_9 - .L_8)
.L_8:
        /*0004*/ 	.word	0x0000007c


	//----- nvinfo : EIATTR_KPARAM_INFO
	.align		4
.L_9:
        /*0008*/ 	.byte	0x04, 0x17
        /*000a*/ 	.short	(.L_11 - .L_10)
.L_10:
        /*000c*/ 	.word	0x00000000
        /*0010*/ 	.short	0x0002
        /*0012*/ 	.short	0x0010
        /*0014*/ 	.byte	0x00, 0xf0, 0x11, 0x00


	//----- nvinfo : EIATTR_KPARAM_INFO
	.align		4
.L_11:
        /*0018*/ 	.byte	0x04, 0x17
        /*001a*/ 	.short	(.L_13 - .L_12)
.L_12:
        /*001c*/ 	.word	0x00000000
        /*0020*/ 	.short	0x0001
        /*0022*/ 	.short	0x0008
        /*0024*/ 	.byte	0x00, 0xf4, 0x21, 0x00


	//----- nvinfo : EIATTR_KPARAM_INFO
	.align		4
.L_13:
        /*0028*/ 	.byte	0x04, 0x17
        /*002a*/ 	.short	(.L_15 - .L_14)
.L_14:
        /*002c*/ 	.word	0x00000000
        /*0030*/ 	.short	0x0000
        /*0032*/ 	.short	0x0000
        /*0034*/ 	.byte	0x00, 0xf4, 0x21, 0x00


	//----- nvinfo : EIATTR_SPARSE_MMA_MASK
	.align		4
.L_15:
        /*0038*/ 	.byte	0x03, 0x50
        /*003a*/ 	.short	0x0000


	//----- nvinfo : EIATTR_MAXREG_COUNT
	.align		4
        /*003c*/ 	.byte	0x03, 0x1b
        /*003e*/ 	.short	0x00ff


	//----- nvinfo : EIATTR_EXIT_INSTR_OFFSETS
	.align		4
        /*0040*/ 	.byte	0x04, 0x1c
        /*0042*/ 	.short	(.L_17 - .L_16)


	//   ....[0]....
.L_16:
        /*0044*/ 	.word	0x00000420


	//   ....[1]....
        /*0048*/ 	.word	0x00000440


	//----- nvinfo : EIATTR_REQNTID
	.align		4
.L_17:
        /*004c*/ 	.byte	0x04, 0x10
        /*004e*/ 	.short	(.L_19 - .L_18)
.L_18:
        /*0050*/ 	.word	0x00000080
        /*0054*/ 	.word	0x00000001
        /*0058*/ 	.word	0x00000001


	//----- nvinfo : EIATTR_CBANK_PARAM_SIZE
	.align		4
.L_19:
        /*005c*/ 	.byte	0x03, 0x19
        /*005e*/ 	.short	0x0014


	//----- nvinfo : EIATTR_PARAM_CBANK
	.align		4
        /*0060*/ 	.byte	0x04, 0x0a
        /*0062*/ 	.short	(.L_21 - .L_20)
	.align		4
.L_20:
        /*0064*/ 	.word	index@(.nv.constant0.triton_poi_fused__softmax_0)
        /*0068*/ 	.short	0x0210
        /*006a*/ 	.short	0x0014


	//----- nvinfo : EIATTR_SW_WAR
	.align		4
.L_21:
        /*006c*/ 	.byte	0x04, 0x36
        /*006e*/ 	.short	(.L_23 - .L_22)
.L_22:
        /*0070*/ 	.word	0x00000008
.L_23:


//--------------------- .nv.callgraph             --------------------------
	.section	.nv.callgraph,"",@"SHT_CUDA_CALLGRAPH"
	.align	4
	.sectionentsize	8
	.align		4
        /*0000*/ 	.word	0x00000000
	.align		4
        /*0004*/ 	.word	0xffffffff
	.align		4
        /*0008*/ 	.word	0x00000000
	.align		4
        /*000c*/ 	.word	0xfffffffe
	.align		4
        /*0010*/ 	.word	0x00000000
	.align		4
        /*0014*/ 	.word	0xfffffffd
	.align		4
        /*0018*/ 	.word	0x00000000
	.align		4
        /*001c*/ 	.word	0xfffffffc


//--------------------- .text.triton_poi_fused__softmax_0 --------------------------
	.section	.text.triton_poi_fused__softmax_0,"ax",@progbits
	.align	128
        .global         triton_poi_fused__softmax_0
        .type           triton_poi_fused__softmax_0,@function
        .size           triton_poi_fused__softmax_0,(.L_x_1 - triton_poi_fused__softmax_0)
        .other          triton_poi_fused__softmax_0,@"STO_CUDA_ENTRY STV_DEFAULT"
triton_poi_fused__softmax_0:
.text.triton_poi_fused__softmax_0:
[----:B------:R-:W0:Y:S02]  /*0000*/  LDC R1, c[0x0][0x28] ;  /* 0x00000a00ff017b82 */ /* 0x000e240000000800 */
[----:B------:R-:W1:Y:S01]  /*0010*/  S2R R0, SR_TID.X ;  /* 0x0000000000007919 */ /* 0x000e620000002100 */
[----:B------:R-:W2:Y:S01]  /*0020*/  LDC.64 R2, c[0x0][0x210] ;  /* 0x00008400ff027b82 */ /* 0x000ea20000000a00 */
[----:B------:R-:W-:Y:S01]  /*0030*/  CS2R R6, SRZ ;  /* 0x0000000000067805 */ /* 0x000fe2000001ff00 */
[----:B------:R-:W-:Y:S01]  /*0040*/  ULDC.64 UR4, c[0x0][0x208] ;  /* 0x0000820000047ab9 */ /* 0x000fe20000000a00 */
[----:B------:R-:W3:Y:S01]  /*0050*/  S2R R5, SR_CTAID.X ;  /* 0x0000000000057919 */ /* 0x000ee20000002500 */
[----:B-1----:R-:W-:Y:S01]  /*0060*/  IMAD.SHL.U32 R0, R0, 0x2, RZ ;  /* 0x0000000200007824 */ /* 0x002fe200078e00ff */
[----:B---3--:R-:W-:-:S04]  /*0070*/  SHF.R.S32.HI R4, RZ, 0x17, R5 ;  /* 0x00000017ff047819 */ /* 0x008fc80000011405 */
[----:B------:R-:W-:Y:S02]  /*0080*/  LOP3.LUT R0, R0, 0xfe, RZ, 0xc0, !PT ;  /* 0x000000fe00007812 */ /* 0x000fe400078ec0ff */
[----:B------:R-:W-:-:S03]  /*0090*/  SGXT R4, R4, 0x1 ;  /* 0x000000010404781a */ /* 0x000fc60000000200 */
[----:B------:R-:W-:-:S05]  /*00a0*/  IMAD R5, R5, 0x100, R0 ;  /* 0x0000010005057824 */ /* 0x000fca00078e0200 */
[CC--:B------:R-:W-:Y:S02]  /*00b0*/  LEA.HI R0, R4.reuse, R5.reuse, RZ, 0x2 ;  /* 0x0000000504007211 */ /* 0x0c0fe400078f10ff */
[-C--:B------:R-:W-:Y:S02]  /*00c0*/  LEA.HI R4, R4, R5.reuse, RZ, 0x4 ;  /* 0x0000000504047211 */ /* 0x080fe400078f20ff */
[----:B------:R-:W-:Y:S02]  /*00d0*/  LOP3.LUT R0, R0, 0xfffffffc, RZ, 0xc0, !PT ;  /* 0xfffffffc00007812 */ /* 0x000fe400078ec0ff */
[----:B------:R-:W-:Y:S02]  /*00e0*/  LOP3.LUT R4, R4, 0xfffffff0, RZ, 0xc0, !PT ;  /* 0xfffffff004047812 */ /* 0x000fe400078ec0ff */
[----:B------:R-:W-:Y:S02]  /*00f0*/  ISETP.GE.AND P0, PT, R5, 0x100, PT ;  /* 0x000001000500780c */ /* 0x000fe40003f06270 */
[----:B------:R-:W-:-:S05]  /*0100*/  IADD3 R17, R4, R5, -R0 ;  /* 0x0000000504117210 */ /* 0x000fca0007ffe800 */
[----:B--2---:R-:W-:Y:S01]  /*0110*/  IMAD.WIDE R10, R17, 0x4, R2 ;  /* 0x00000004110a7825 */ /* 0x004fe200078e0202 */
[----:B------:R-:W-:-:S03]  /*0120*/  CS2R R8, SRZ ;  /* 0x0000000000087805 */ /* 0x000fc6000001ff00 */
[C---:B------:R-:W-:Y:S02]  /*0130*/  VIADD R13, R17.reuse, 0x4 ;  /* 0x00000004110d7836 */ /* 0x040fe40000000000 */
[----:B------:R1:W2:Y:S01]  /*0140*/  @!P0 LDG.E.EL.64 R6, desc[UR4][R10.64] ;  /* 0x000000040a068981 */ /* 0x0002a2000c2e1b00 */
[----:B------:R-:W-:Y:S02]  /*0150*/  VIADD R15, R17, 0x8 ;  /* 0x00000008110f7836 */ /* 0x000fe40000000000 */
[----:B------:R-:W-:Y:S01]  /*0160*/  IMAD.WIDE R12, R13, 0x4, R2 ;  /* 0x000000040d0c7825 */ /* 0x000fe200078e0202 */
[----:B------:R-:W-:-:S04]  /*0170*/  CS2R R18, SRZ ;  /* 0x0000000000127805 */ /* 0x000fc8000001ff00 */
[----:B------:R-:W3:Y:S01]  /*0180*/  @!P0 LDG.E.EL.64 R8, desc[UR4][R12.64] ;  /* 0x000000040c088981 */ /* 0x000ee2000c2e1b00 */
[----:B------:R-:W-:-:S05]  /*0190*/  IMAD.WIDE R14, R15, 0x4, R2 ;  /* 0x000000040f0e7825 */ /* 0x000fca00078e0202 */
[----:B------:R-:W4:Y:S01]  /*01a0*/  @!P0 LDG.E.EL.64 R18, desc[UR4][R14.64] ;  /* 0x000000040e128981 */ /* 0x000f22000c2e1b00 */
[----:B------:R-:W-:Y:S01]  /*01b0*/  VIADD R17, R17, 0xc ;  /* 0x0000000c11117836 */ /* 0x000fe20000000000 */
[----:B------:R-:W-:-:S03]  /*01c0*/  CS2R R20, SRZ ;  /* 0x0000000000147805 */ /* 0x000fc6000001ff00 */
[----:B-1----:R-:W-:-:S05]  /*01d0*/  IMAD.WIDE R10, R17, 0x4, R2 ;  /* 0x00000004110a7825 */ /* 0x002fca00078e0202 */
[----:B------:R-:W5:Y:S01]  /*01e0*/  @!P0 LDG.E.EL.64 R20, desc[UR4][R10.64] ;  /* 0x000000040a148981 */ /* 0x000f62000c2e1b00 */
[----:B------:R-:W-:Y:S01]  /*01f0*/  CS2R R16, SRZ ;  /* 0x0000000000107805 */ /* 0x000fe2000001ff00 */
[----:B------:R-:W-:-:S05]  /*0200*/  IMAD.WIDE R2, R5, 0x4, R2 ;  /* 0x0000000405027825 */ /* 0x000fca00078e0202 */
[----:B------:R1:W5:Y:S02]  /*0210*/  @!P0 LDG.E.64 R16, desc[UR4][R2.64] ;  /* 0x0000000402108981 */ /* 0x000364000c1e1b00 */
[----:B-1----:R-:W1:Y:S02]  /*0220*/  LDC.64 R2, c[0x0][0x218] ;  /* 0x00008600ff027b82 */ /* 0x002e640000000a00 */
[----:B-1----:R-:W-:Y:S01]  /*0230*/  IMAD.WIDE R2, R5, 0x4, R2 ;  /* 0x0000000405027825 */ /* 0x002fe200078e0202 */
[C---:B--2---:R-:W-:Y:S02]  /*0240*/  FSETP.NAN.AND P3, PT, R6.reuse, R6, PT ;  /* 0x000000060600720b */ /* 0x044fe40003f68000 */
[C---:B------:R-:W-:Y:S02]  /*0250*/  FSETP.NAN.AND P4, PT, R7.reuse, R7, PT ;  /* 0x000000070700720b */ /* 0x040fe40003f88000 */
[----:B---3--:R-:W-:Y:S02]  /*0260*/  FSETP.GT.AND P1, PT, R6, R8, PT ;  /* 0x000000080600720b */ /* 0x008fe40003f24000 */
[----:B------:R-:W-:-:S07]  /*0270*/  FSETP.GT.AND P2, PT, R7, R9, PT ;  /* 0x000000090700720b */ /* 0x000fce0003f44000 */
[----:B------:R-:W-:Y:S02]  /*0280*/  @!P3 FSEL R6, R6, R8, P1 ;  /* 0x000000080606b208 */ /* 0x000fe40000800000 */
[----:B------:R-:W-:Y:S02]  /*0290*/  @!P4 FSEL R7, R7, R9, P2 ;  /* 0x000000090707c208 */ /* 0x000fe40001000000 */
[C---:B----4-:R-:W-:Y:S02]  /*02a0*/  FSETP.GT.AND P1, PT, R6.reuse, R18, PT ;  /* 0x000000120600720b */ /* 0x050fe40003f24000 */
[C---:B------:R-:W-:Y:S02]  /*02b0*/  FSETP.GT.AND P2, PT, R7.reuse, R19, PT ;  /* 0x000000130700720b */ /* 0x040fe40003f44000 */
[----:B------:R-:W-:Y:S02]  /*02c0*/  FSETP.NAN.AND P3, PT, R6, R6, PT ;  /* 0x000000060600720b */ /* 0x000fe40003f68000 */
[----:B------:R-:W-:-:S07]  /*02d0*/  FSETP.NAN.AND P4, PT, R7, R7, PT ;  /* 0x000000070700720b */ /* 0x000fce0003f88000 */
[----:B------:R-:W-:Y:S02]  /*02e0*/  @!P1 FSEL R6, R6, R18, P3 ;  /* 0x0000001206069208 */ /* 0x000fe40001800000 */
[----:B------:R-:W-:Y:S02]  /*02f0*/  @!P2 FSEL R7, R7, R19, P4 ;  /* 0x000000130707a208 */ /* 0x000fe40002000000 */
[C---:B-----5:R-:W-:Y:S02]  /*0300*/  FSETP.GT.AND P1, PT, R6.reuse, R20, PT ;  /* 0x000000140600720b */ /* 0x060fe40003f24000 */
[C---:B------:R-:W-:Y:S02]  /*0310*/  FSETP.GT.AND P2, PT, R7.reuse, R21, PT ;  /* 0x000000150700720b */ /* 0x040fe40003f44000 */
[----:B------:R-:W-:Y:S02]  /*0320*/  FSETP.NAN.AND P3, PT, R6, R6, PT ;  /* 0x000000060600720b */ /* 0x000fe40003f68000 */
[----:B------:R-:W-:-:S07]  /*0330*/  FSETP.NAN.AND P4, PT, R7, R7, PT ;  /* 0x000000070700720b */ /* 0x000fce0003f88000 */
[----:B------:R-:W-:Y:S02]  /*0340*/  @!P1 FSEL R6, R6, R20, P3 ;  /* 0x0000001406069208 */ /* 0x000fe40001800000 */
[----:B------:R-:W-:-:S03]  /*0350*/  @!P2 FSEL R7, R7, R21, P4 ;  /* 0x000000150707a208 */ /* 0x000fc60002000000 */
[----:B------:R-:W-:Y:S02]  /*0360*/  FADD R16, -R6, R16 ;  /* 0x0000001006107221 */ /* 0x000fe40000000100 */
[----:B------:R-:W-:Y:S02]  /*0370*/  FADD R17, -R7, R17 ;  /* 0x0000001107117221 */ /* 0x000fe40000000100 */
[----:B------:R-:W-:Y:S02]  /*0380*/  FMUL R16, R16, 1.4426950216293334961 ;  /* 0x3fb8aa3b10107820 */ /* 0x000fe40000400000 */
[----:B------:R-:W-:-:S03]  /*0390*/  FMUL R17, R17, 1.4426950216293334961 ;  /* 0x3fb8aa3b11117820 */ /* 0x000fc60000400000 */
[----:B------:R-:W-:Y:S02]  /*03a0*/  FSETP.GEU.AND P1, PT, R16, -126, PT ;  /* 0xc2fc00001000780b */ /* 0x000fe40003f2e000 */
[----:B------:R-:W-:-:S11]  /*03b0*/  FSETP.GEU.AND P2, PT, R17, -126, PT ;  /* 0xc2fc00001100780b */ /* 0x000fd60003f4e000 */
[----:B------:R-:W-:Y:S02]  /*03c0*/  @!P1 FMUL R16, R16, 0.5 ;  /* 0x3f00000010109820 */ /* 0x000fe40000400000 */
[----:B------:R-:W-:Y:S02]  /*03d0*/  @!P2 FMUL R17, R17, 0.5 ;  /* 0x3f0000001111a820 */ /* 0x000fe40000400000 */
[----:B------:R-:W1:Y:S08]  /*03e0*/  MUFU.EX2 R6, R16 ;  /* 0x0000001000067308 */ /* 0x000e700000000800 */
[----:B------:R-:W2:Y:S01]  /*03f0*/  MUFU.EX2 R7, R17 ;  /* 0x0000001100077308 */ /* 0x000ea20000000800 */
[----:B-1----:R-:W-:Y:S01]  /*0400*/  @!P1 FMUL R6, R6, R6 ;  /* 0x0000000606069220 */ /* 0x002fe20000400000 */
[----:B--2---:R-:W-:Y:S01]  /*0410*/  @!P2 FMUL R7, R7, R7 ;  /* 0x000000070707a220 */ /* 0x004fe20000400000 */
[----:B------:R-:W-:Y:S06]  /*0420*/  @P0 EXIT ;  /* 0x000000000000094d */ /* 0x000fec0003800000 */
[----:B------:R-:W-:Y:S01]  /*0430*/  STG.E.64 desc[UR4][R2.64], R6 ;  /* 0x0000000602007986 */ /* 0x000fe2000c101b04 */
[----:B------:R-:W-:Y:S05]  /*0440*/  EXIT ;  /* 0x000000000000794d */ /* 0x000fea0003800000 */
.L_x_0:
[----:B------:R-:W-:-:S00]  /*0450*/  BRA `(.L_x_0) ;  /* 0xfffffffc00fc7947 */ /* 0x000fc0000383ffff */
[----:B------:R-:W-:-:S00]  /*0460*/  NOP ;  /* 0x0000000000007918 */ /* 0x000fc00000000000 */
        /* <DEDUP_REMOVED lines=9> */
.L_x_1:


//--------------------- .nv.constant0.triton_poi_fused__softmax_0 --------------------------
	.section	.nv.constant0.triton_poi_fused__softmax_0,"a",@progbits
	.sectionflags	@""
	.align	4
.nv.constant0.triton_poi_fused__softmax_0:
	.zero		548
